//
// Generated by NVIDIA NVVM Compiler
//
// Compiler Build ID: CL-36424714
// Cuda compilation tools, release 13.0, V13.0.88
// Based on NVVM 20.0.0
//

.version 9.0
.target sm_100
.address_size 64

	// .globl	_ZN8mmdeploy4cuda4cropIhLi3EEEvPKT_iPS2_iiii

.visible .entry _ZN8mmdeploy4cuda4cropIhLi3EEEvPKT_iPS2_iiii(
	.param .u64 .ptr .align 1 _ZN8mmdeploy4cuda4cropIhLi3EEEvPKT_iPS2_iiii_param_0,
	.param .u32 _ZN8mmdeploy4cuda4cropIhLi3EEEvPKT_iPS2_iiii_param_1,
	.param .u64 .ptr .align 1 _ZN8mmdeploy4cuda4cropIhLi3EEEvPKT_iPS2_iiii_param_2,
	.param .u32 _ZN8mmdeploy4cuda4cropIhLi3EEEvPKT_iPS2_iiii_param_3,
	.param .u32 _ZN8mmdeploy4cuda4cropIhLi3EEEvPKT_iPS2_iiii_param_4,
	.param .u32 _ZN8mmdeploy4cuda4cropIhLi3EEEvPKT_iPS2_iiii_param_5,
	.param .u32 _ZN8mmdeploy4cuda4cropIhLi3EEEvPKT_iPS2_iiii_param_6
)
{
	.reg .pred 	%p<4>;
	.reg .b16 	%rs<4>;
	.reg .b32 	%r<22>;
	.reg .b64 	%rd<9>;

	ld.param.u64 	%rd1, [_ZN8mmdeploy4cuda4cropIhLi3EEEvPKT_iPS2_iiii_param_0];
	ld.param.u32 	%r3, [_ZN8mmdeploy4cuda4cropIhLi3EEEvPKT_iPS2_iiii_param_1];
	ld.param.u64 	%rd2, [_ZN8mmdeploy4cuda4cropIhLi3EEEvPKT_iPS2_iiii_param_2];
	ld.param.u32 	%r7, [_ZN8mmdeploy4cuda4cropIhLi3EEEvPKT_iPS2_iiii_param_3];
	ld.param.u32 	%r4, [_ZN8mmdeploy4cuda4cropIhLi3EEEvPKT_iPS2_iiii_param_4];
	ld.param.u32 	%r5, [_ZN8mmdeploy4cuda4cropIhLi3EEEvPKT_iPS2_iiii_param_5];
	ld.param.u32 	%r6, [_ZN8mmdeploy4cuda4cropIhLi3EEEvPKT_iPS2_iiii_param_6];
	mov.u32 	%r9, %ctaid.x;
	mov.u32 	%r10, %ntid.x;
	mov.u32 	%r11, %tid.x;
	mad.lo.s32 	%r1, %r9, %r10, %r11;
	mov.u32 	%r12, %ctaid.y;
	mov.u32 	%r13, %ntid.y;
	mov.u32 	%r14, %tid.y;
	mad.lo.s32 	%r15, %r12, %r13, %r14;
	setp.ge.s32 	%p1, %r1, %r4;
	setp.ge.s32 	%p2, %r15, %r7;
	or.pred  	%p3, %p1, %p2;
	@%p3 bra 	$L__BB0_2;
	cvta.to.global.u64 	%rd3, %rd1;
	cvta.to.global.u64 	%rd4, %rd2;
	add.s32 	%r16, %r6, %r1;
	add.s32 	%r17, %r5, %r15;
	mad.lo.s32 	%r18, %r4, %r15, %r1;
	mad.lo.s32 	%r19, %r17, %r3, %r16;
	mul.lo.s32 	%r20, %r19, 3;
	mul.lo.s32 	%r21, %r18, 3;
	cvt.s64.s32 	%rd5, %r20;
	add.s64 	%rd6, %rd3, %rd5;
	ld.global.u8 	%rs1, [%rd6];
	cvt.s64.s32 	%rd7, %r21;
	add.s64 	%rd8, %rd4, %rd7;
	st.global.u8 	[%rd8], %rs1;
	ld.global.u8 	%rs2, [%rd6+1];
	st.global.u8 	[%rd8+1], %rs2;
	ld.global.u8 	%rs3, [%rd6+2];
	st.global.u8 	[%rd8+2], %rs3;
$L__BB0_2:
	ret;

}
	// .globl	_ZN8mmdeploy4cuda4cropIhLi1EEEvPKT_iPS2_iiii
.visible .entry _ZN8mmdeploy4cuda4cropIhLi1EEEvPKT_iPS2_iiii(
	.param .u64 .ptr .align 1 _ZN8mmdeploy4cuda4cropIhLi1EEEvPKT_iPS2_iiii_param_0,
	.param .u32 _ZN8mmdeploy4cuda4cropIhLi1EEEvPKT_iPS2_iiii_param_1,
	.param .u64 .ptr .align 1 _ZN8mmdeploy4cuda4cropIhLi1EEEvPKT_iPS2_iiii_param_2,
	.param .u32 _ZN8mmdeploy4cuda4cropIhLi1EEEvPKT_iPS2_iiii_param_3,
	.param .u32 _ZN8mmdeploy4cuda4cropIhLi1EEEvPKT_iPS2_iiii_param_4,
	.param .u32 _ZN8mmdeploy4cuda4cropIhLi1EEEvPKT_iPS2_iiii_param_5,
	.param .u32 _ZN8mmdeploy4cuda4cropIhLi1EEEvPKT_iPS2_iiii_param_6
)
{
	.reg .pred 	%p<4>;
	.reg .b16 	%rs<2>;
	.reg .b32 	%r<20>;
	.reg .b64 	%rd<9>;

	ld.param.u64 	%rd1, [_ZN8mmdeploy4cuda4cropIhLi1EEEvPKT_iPS2_iiii_param_0];
	ld.param.u32 	%r3, [_ZN8mmdeploy4cuda4cropIhLi1EEEvPKT_iPS2_iiii_param_1];
	ld.param.u64 	%rd2, [_ZN8mmdeploy4cuda4cropIhLi1EEEvPKT_iPS2_iiii_param_2];
	ld.param.u32 	%r7, [_ZN8mmdeploy4cuda4cropIhLi1EEEvPKT_iPS2_iiii_param_3];
	ld.param.u32 	%r4, [_ZN8mmdeploy4cuda4cropIhLi1EEEvPKT_iPS2_iiii_param_4];
	ld.param.u32 	%r5, [_ZN8mmdeploy4cuda4cropIhLi1EEEvPKT_iPS2_iiii_param_5];
	ld.param.u32 	%r6, [_ZN8mmdeploy4cuda4cropIhLi1EEEvPKT_iPS2_iiii_param_6];
	mov.u32 	%r9, %ctaid.x;
	mov.u32 	%r10, %ntid.x;
	mov.u32 	%r11, %tid.x;
	mad.lo.s32 	%r1, %r9, %r10, %r11;
	mov.u32 	%r12, %ctaid.y;
	mov.u32 	%r13, %ntid.y;
	mov.u32 	%r14, %tid.y;
	mad.lo.s32 	%r15, %r12, %r13, %r14;
	setp.ge.s32 	%p1, %r1, %r4;
	setp.ge.s32 	%p2, %r15, %r7;
	or.pred  	%p3, %p1, %p2;
	@%p3 bra 	$L__BB1_2;
	cvta.to.global.u64 	%rd3, %rd1;
	cvta.to.global.u64 	%rd4, %rd2;
	add.s32 	%r16, %r6, %r1;
	add.s32 	%r17, %r5, %r15;
	mad.lo.s32 	%r18, %r4, %r15, %r1;
	mad.lo.s32 	%r19, %r17, %r3, %r16;
	cvt.s64.s32 	%rd5, %r19;
	add.s64 	%rd6, %rd3, %rd5;
	ld.global.u8 	%rs1, [%rd6];
	cvt.s64.s32 	%rd7, %r18;
	add.s64 	%rd8, %rd4, %rd7;
	st.global.u8 	[%rd8], %rs1;
$L__BB1_2:
	ret;

}
	// .globl	_ZN8mmdeploy4cuda4cropIfLi3EEEvPKT_iPS2_iiii
.visible .entry _ZN8mmdeploy4cuda4cropIfLi3EEEvPKT_iPS2_iiii(
	.param .u64 .ptr .align 1 _ZN8mmdeploy4cuda4cropIfLi3EEEvPKT_iPS2_iiii_param_0,
	.param .u32 _ZN8mmdeploy4cuda4cropIfLi3EEEvPKT_iPS2_iiii_param_1,
	.param .u64 .ptr .align 1 _ZN8mmdeploy4cuda4cropIfLi3EEEvPKT_iPS2_iiii_param_2,
	.param .u32 _ZN8mmdeploy4cuda4cropIfLi3EEEvPKT_iPS2_iiii_param_3,
	.param .u32 _ZN8mmdeploy4cuda4cropIfLi3EEEvPKT_iPS2_iiii_param_4,
	.param .u32 _ZN8mmdeploy4cuda4cropIfLi3EEEvPKT_iPS2_iiii_param_5,
	.param .u32 _ZN8mmdeploy4cuda4cropIfLi3EEEvPKT_iPS2_iiii_param_6
)
{
	.reg .pred 	%p<4>;
	.reg .b32 	%r<22>;
	.reg .b32 	%f<4>;
	.reg .b64 	%rd<9>;

	ld.param.u64 	%rd1, [_ZN8mmdeploy4cuda4cropIfLi3EEEvPKT_iPS2_iiii_param_0];
	ld.param.u32 	%r3, [_ZN8mmdeploy4cuda4cropIfLi3EEEvPKT_iPS2_iiii_param_1];
	ld.param.u64 	%rd2, [_ZN8mmdeploy4cuda4cropIfLi3EEEvPKT_iPS2_iiii_param_2];
	ld.param.u32 	%r7, [_ZN8mmdeploy4cuda4cropIfLi3EEEvPKT_iPS2_iiii_param_3];
	ld.param.u32 	%r4, [_ZN8mmdeploy4cuda4cropIfLi3EEEvPKT_iPS2_iiii_param_4];
	ld.param.u32 	%r5, [_ZN8mmdeploy4cuda4cropIfLi3EEEvPKT_iPS2_iiii_param_5];
	ld.param.u32 	%r6, [_ZN8mmdeploy4cuda4cropIfLi3EEEvPKT_iPS2_iiii_param_6];
	mov.u32 	%r9, %ctaid.x;
	mov.u32 	%r10, %ntid.x;
	mov.u32 	%r11, %tid.x;
	mad.lo.s32 	%r1, %r9, %r10, %r11;
	mov.u32 	%r12, %ctaid.y;
	mov.u32 	%r13, %ntid.y;
	mov.u32 	%r14, %tid.y;
	mad.lo.s32 	%r15, %r12, %r13, %r14;
	setp.ge.s32 	%p1, %r1, %r4;
	setp.ge.s32 	%p2, %r15, %r7;
	or.pred  	%p3, %p1, %p2;
	@%p3 bra 	$L__BB2_2;
	cvta.to.global.u64 	%rd3, %rd1;
	cvta.to.global.u64 	%rd4, %rd2;
	add.s32 	%r16, %r6, %r1;
	add.s32 	%r17, %r5, %r15;
	mad.lo.s32 	%r18, %r4, %r15, %r1;
	mad.lo.s32 	%r19, %r17, %r3, %r16;
	mul.lo.s32 	%r20, %r19, 3;
	mul.lo.s32 	%r21, %r18, 3;
	mul.wide.s32 	%rd5, %r20, 4;
	add.s64 	%rd6, %rd3, %rd5;
	ld.global.f32 	%f1, [%rd6];
	mul.wide.s32 	%rd7, %r21, 4;
	add.s64 	%rd8, %rd4, %rd7;
	st.global.f32 	[%rd8], %f1;
	ld.global.f32 	%f2, [%rd6+4];
	st.global.f32 	[%rd8+4], %f2;
	ld.global.f32 	%f3, [%rd6+8];
	st.global.f32 	[%rd8+8], %f3;
$L__BB2_2:
	ret;

}
	// .globl	_ZN8mmdeploy4cuda4cropIfLi1EEEvPKT_iPS2_iiii
.visible .entry _ZN8mmdeploy4cuda4cropIfLi1EEEvPKT_iPS2_iiii(
	.param .u64 .ptr .align 1 _ZN8mmdeploy4cuda4cropIfLi1EEEvPKT_iPS2_iiii_param_0,
	.param .u32 _ZN8mmdeploy4cuda4cropIfLi1EEEvPKT_iPS2_iiii_param_1,
	.param .u64 .ptr .align 1 _ZN8mmdeploy4cuda4cropIfLi1EEEvPKT_iPS2_iiii_param_2,
	.param .u32 _ZN8mmdeploy4cuda4cropIfLi1EEEvPKT_iPS2_iiii_param_3,
	.param .u32 _ZN8mmdeploy4cuda4cropIfLi1EEEvPKT_iPS2_iiii_param_4,
	.param .u32 _ZN8mmdeploy4cuda4cropIfLi1EEEvPKT_iPS2_iiii_param_5,
	.param .u32 _ZN8mmdeploy4cuda4cropIfLi1EEEvPKT_iPS2_iiii_param_6
)
{
	.reg .pred 	%p<4>;
	.reg .b32 	%r<20>;
	.reg .b32 	%f<2>;
	.reg .b64 	%rd<9>;

	ld.param.u64 	%rd1, [_ZN8mmdeploy4cuda4cropIfLi1EEEvPKT_iPS2_iiii_param_0];
	ld.param.u32 	%r3, [_ZN8mmdeploy4cuda4cropIfLi1EEEvPKT_iPS2_iiii_param_1];
	ld.param.u64 	%rd2, [_ZN8mmdeploy4cuda4cropIfLi1EEEvPKT_iPS2_iiii_param_2];
	ld.param.u32 	%r7, [_ZN8mmdeploy4cuda4cropIfLi1EEEvPKT_iPS2_iiii_param_3];
	ld.param.u32 	%r4, [_ZN8mmdeploy4cuda4cropIfLi1EEEvPKT_iPS2_iiii_param_4];
	ld.param.u32 	%r5, [_ZN8mmdeploy4cuda4cropIfLi1EEEvPKT_iPS2_iiii_param_5];
	ld.param.u32 	%r6, [_ZN8mmdeploy4cuda4cropIfLi1EEEvPKT_iPS2_iiii_param_6];
	mov.u32 	%r9, %ctaid.x;
	mov.u32 	%r10, %ntid.x;
	mov.u32 	%r11, %tid.x;
	mad.lo.s32 	%r1, %r9, %r10, %r11;
	mov.u32 	%r12, %ctaid.y;
	mov.u32 	%r13, %ntid.y;
	mov.u32 	%r14, %tid.y;
	mad.lo.s32 	%r15, %r12, %r13, %r14;
	setp.ge.s32 	%p1, %r1, %r4;
	setp.ge.s32 	%p2, %r15, %r7;
	or.pred  	%p3, %p1, %p2;
	@%p3 bra 	$L__BB3_2;
	cvta.to.global.u64 	%rd3, %rd1;
	cvta.to.global.u64 	%rd4, %rd2;
	add.s32 	%r16, %r6, %r1;
	add.s32 	%r17, %r5, %r15;
	mad.lo.s32 	%r18, %r4, %r15, %r1;
	mad.lo.s32 	%r19, %r17, %r3, %r16;
	mul.wide.s32 	%rd5, %r19, 4;
	add.s64 	%rd6, %rd3, %rd5;
	ld.global.f32 	%f1, [%rd6];
	mul.wide.s32 	%rd7, %r18, 4;
	add.s64 	%rd8, %rd4, %rd7;
	st.global.f32 	[%rd8], %f1;
$L__BB3_2:
	ret;

}


// ===== COMPILED SASS (sm_100) =====

	.target	sm_100

	.elftype	@"ET_EXEC"


//--------------------- .note.nv.tkinfo           --------------------------
	.section	.note.nv.tkinfo,"",@"SHT_NOTE"
	.sectionflags	@"SHF_NOTE_NV_TKINFO"
	.tkinfo
        /*0018*/ 	.word	0x00000002
        /*0030*/ 	.string	""
        /*0030*/ 	.string	"ptxas"
        /*0030*/ 	.string	"Cuda compilation tools, release 13.0, V13.0.88"
        /*0030*/ 	.string	"Build cuda_13.0.r13.0/compiler.36424714_0"
        /*0030*/ 	.string	"-arch sm_100 -m 64 "



//--------------------- .note.nv.cuinfo           --------------------------
	.section	.note.nv.cuinfo,"",@"SHT_NOTE"
	.sectionflags	@"SHF_NOTE_NV_CUINFO"
        /*0018*/ 	.short	0x0002
        /*001a*/ 	.short	0x0064
        /*001c*/ 	.short	0x0082
	.zero		2


//--------------------- .nv.info                  --------------------------
	.section	.nv.info,"",@"SHT_CUDA_INFO"
	.align	4


	//----- nvinfo : EIATTR_REGCOUNT
	.align		4
        /*0000*/ 	.byte	0x04, 0x2f
        /*0002*/ 	.short	(.L_1 - .L_0)
	.align		4
.L_0:
        /*0004*/ 	.word	index@(_ZN8mmdeploy4cuda4cropIhLi3EEEvPKT_iPS2_iiii)
        /*0008*/ 	.word	0x0000000e


	//----- nvinfo : EIATTR_FRAME_SIZE
	.align		4
.L_1:
        /*000c*/ 	.byte	0x04, 0x11
        /*000e*/ 	.short	(.L_3 - .L_2)
	.align		4
.L_2:
        /*0010*/ 	.word	index@(_ZN8mmdeploy4cuda4cropIhLi3EEEvPKT_iPS2_iiii)
        /*0014*/ 	.word	0x00000000


	//----- nvinfo : EIATTR_REGCOUNT
	.align		4
.L_3:
        /*0018*/ 	.byte	0x04, 0x2f
        /*001a*/ 	.short	(.L_5 - .L_4)
	.align		4
.L_4:
        /*001c*/ 	.word	index@(_ZN8mmdeploy4cuda4cropIhLi1EEEvPKT_iPS2_iiii)
        /*0020*/ 	.word	0x00000008


	//----- nvinfo : EIATTR_FRAME_SIZE
	.align		4
.L_5:
        /*0024*/ 	.byte	0x04, 0x11
        /*0026*/ 	.short	(.L_7 - .L_6)
	.align		4
.L_6:
        /*0028*/ 	.word	index@(_ZN8mmdeploy4cuda4cropIhLi1EEEvPKT_iPS2_iiii)
        /*002c*/ 	.word	0x00000000


	//----- nvinfo : EIATTR_REGCOUNT
	.align		4
.L_7:
        /*0030*/ 	.byte	0x04, 0x2f
        /*0032*/ 	.short	(.L_9 - .L_8)
	.align		4
.L_8:
        /*0034*/ 	.word	index@(_ZN8mmdeploy4cuda4cropIfLi3EEEvPKT_iPS2_iiii)
        /*0038*/ 	.word	0x0000000e


	//----- nvinfo : EIATTR_FRAME_SIZE
	.align		4
.L_9:
        /*003c*/ 	.byte	0x04, 0x11
        /*003e*/ 	.short	(.L_11 - .L_10)
	.align		4
.L_10:
        /*0040*/ 	.word	index@(_ZN8mmdeploy4cuda4cropIfLi3EEEvPKT_iPS2_iiii)
        /*0044*/ 	.word	0x00000000


	//----- nvinfo : EIATTR_REGCOUNT
	.align		4
.L_11:
        /*0048*/ 	.byte	0x04, 0x2f
        /*004a*/ 	.short	(.L_13 - .L_12)
	.align		4
.L_12:
        /*004c*/ 	.word	index@(_ZN8mmdeploy4cuda4cropIfLi1EEEvPKT_iPS2_iiii)
        /*0050*/ 	.word	0x0000000a


	//----- nvinfo : EIATTR_FRAME_SIZE
	.align		4
.L_13:
        /*0054*/ 	.byte	0x04, 0x11
        /*0056*/ 	.short	(.L_15 - .L_14)
	.align		4
.L_14:
        /*0058*/ 	.word	index@(_ZN8mmdeploy4cuda4cropIfLi1EEEvPKT_iPS2_iiii)
        /*005c*/ 	.word	0x00000000


	//----- nvinfo : EIATTR_MIN_STACK_SIZE
	.align		4
.L_15:
        /*0060*/ 	.byte	0x04, 0x12
        /*0062*/ 	.short	(.L_17 - .L_16)
	.align		4
.L_16:
        /*0064*/ 	.word	index@(_ZN8mmdeploy4cuda4cropIfLi1EEEvPKT_iPS2_iiii)
        /*0068*/ 	.word	0x00000000


	//----- nvinfo : EIATTR_MIN_STACK_SIZE
	.align		4
.L_17:
        /*006c*/ 	.byte	0x04, 0x12
        /*006e*/ 	.short	(.L_19 - .L_18)
	.align		4
.L_18:
        /*0070*/ 	.word	index@(_ZN8mmdeploy4cuda4cropIfLi3EEEvPKT_iPS2_iiii)
        /*0074*/ 	.word	0x00000000


	//----- nvinfo : EIATTR_MIN_STACK_SIZE
	.align		4
.L_19:
        /*0078*/ 	.byte	0x04, 0x12
        /*007a*/ 	.short	(.L_21 - .L_20)
	.align		4
.L_20:
        /*007c*/ 	.word	index@(_ZN8mmdeploy4cuda4cropIhLi1EEEvPKT_iPS2_iiii)
        /*0080*/ 	.word	0x00000000


	//----- nvinfo : EIATTR_MIN_STACK_SIZE
	.align		4
.L_21:
        /*0084*/ 	.byte	0x04, 0x12
        /*0086*/ 	.short	(.L_23 - .L_22)
	.align		4
.L_22:
        /*0088*/ 	.word	index@(_ZN8mmdeploy4cuda4cropIhLi3EEEvPKT_iPS2_iiii)
        /*008c*/ 	.word	0x00000000
.L_23:


//--------------------- .nv.compat                --------------------------
	.section	.nv.compat,"",@"SHT_CUDA_COMPAT_INFO"
	.align	4
        /*0000*/ 	.byte	0x02, 0x09, 0x00, 0x00, 0x02, 0x02, 0x01, 0x00, 0x02, 0x05, 0x05, 0x00, 0x03, 0x07, 0x01, 0x01
        /*0010*/ 	.byte	0x02, 0x03, 0x00, 0x00, 0x02, 0x06, 0x01, 0x00, 0x04, 0x0b, 0x08, 0x00, 0x09, 0x00, 0x00, 0x00
        /*0020*/ 	.byte	0x00, 0x00, 0x00, 0x00


//--------------------- .nv.info._ZN8mmdeploy4cuda4cropIfLi1EEEvPKT_iPS2_iiii --------------------------
	.section	.nv.info._ZN8mmdeploy4cuda4cropIfLi1EEEvPKT_iPS2_iiii,"",@"SHT_CUDA_INFO"
	.sectionflags	@""
	.align	4


	//----- nvinfo : EIATTR_CUDA_API_VERSION
	.align		4
        /*0000*/ 	.byte	0x04, 0x37
        /*0002*/ 	.short	(.L_25 - .L_24)
.L_24:
        /*0004*/ 	.word	0x00000082


	//----- nvinfo : EIATTR_KPARAM_INFO
	.align		4
.L_25:
        /*0008*/ 	.byte	0x04, 0x17
        /*000a*/ 	.short	(.L_27 - .L_26)
.L_26:
        /*000c*/ 	.word	0x00000000
        /*0010*/ 	.short	0x0006
        /*0012*/ 	.short	0x0024
        /*0014*/ 	.byte	0x00, 0xf0, 0x11, 0x00


	//----- nvinfo : EIATTR_KPARAM_INFO
	.align		4
.L_27:
        /*0018*/ 	.byte	0x04, 0x17
        /*001a*/ 	.short	(.L_29 - .L_28)
.L_28:
        /*001c*/ 	.word	0x00000000
        /*0020*/ 	.short	0x0005
        /*0022*/ 	.short	0x0020
        /*0024*/ 	.byte	0x00, 0xf0, 0x11, 0x00


	//----- nvinfo : EIATTR_KPARAM_INFO
	.align		4
.L_29:
        /*0028*/ 	.byte	0x04, 0x17
        /*002a*/ 	.short	(.L_31 - .L_30)
.L_30:
        /*002c*/ 	.word	0x00000000
        /*0030*/ 	.short	0x0004
        /*0032*/ 	.short	0x001c
        /*0034*/ 	.byte	0x00, 0xf0, 0x11, 0x00


	//----- nvinfo : EIATTR_KPARAM_INFO
	.align		4
.L_31:
        /*0038*/ 	.byte	0x04, 0x17
        /*003a*/ 	.short	(.L_33 - .L_32)
.L_32:
        /*003c*/ 	.word	0x00000000
        /*0040*/ 	.short	0x0003
        /*0042*/ 	.short	0x0018
        /*0044*/ 	.byte	0x00, 0xf0, 0x11, 0x00


	//----- nvinfo : EIATTR_KPARAM_INFO
	.align		4
.L_33:
        /*0048*/ 	.byte	0x04, 0x17
        /*004a*/ 	.short	(.L_35 - .L_34)
.L_34:
        /*004c*/ 	.word	0x00000000
        /*0050*/ 	.short	0x0002
        /*0052*/ 	.short	0x0010
        /*0054*/ 	.byte	0x00, 0xf5, 0x21, 0x00


	//----- nvinfo : EIATTR_KPARAM_INFO
	.align		4
.L_35:
        /*0058*/ 	.byte	0x04, 0x17
        /*005a*/ 	.short	(.L_37 - .L_36)
.L_36:
        /*005c*/ 	.word	0x00000000
        /*0060*/ 	.short	0x0001
        /*0062*/ 	.short	0x0008
        /*0064*/ 	.byte	0x00, 0xf0, 0x11, 0x00


	//----- nvinfo : EIATTR_KPARAM_INFO
	.align		4
.L_37:
        /*0068*/ 	.byte	0x04, 0x17
        /*006a*/ 	.short	(.L_39 - .L_38)
.L_38:
        /*006c*/ 	.word	0x00000000
        /*0070*/ 	.short	0x0000
        /*0072*/ 	.short	0x0000
        /*0074*/ 	.byte	0x00, 0xf5, 0x21, 0x00


	//----- nvinfo : EIATTR_SPARSE_MMA_MASK
	.align		4
.L_39:
        /*0078*/ 	.byte	0x03, 0x50
        /*007a*/ 	.short	0x0000


	//----- nvinfo : EIATTR_MAXREG_COUNT
	.align		4
        /*007c*/ 	.byte	0x03, 0x1b
        /*007e*/ 	.short	0x00ff


	//----- nvinfo : EIATTR_MERCURY_ISA_VERSION
	.align		4
        /*0080*/ 	.byte	0x03, 0x5f
        /*0082*/ 	.short	0x0101


	//----- nvinfo : EIATTR_VRC_CTA_INIT_COUNT
	.align		4
        /*0084*/ 	.byte	0x02, 0x4a
	.zero		1
	.zero		1


	//----- nvinfo : EIATTR_EXIT_INSTR_OFFSETS
	.align		4
        /*0088*/ 	.byte	0x04, 0x1c
        /*008a*/ 	.short	(.L_41 - .L_40)


	//   ....[0]....
.L_40:
        /*008c*/ 	.word	0x000000c0


	//   ....[1]....
        /*0090*/ 	.word	0x000001a0


	//----- nvinfo : EIATTR_CBANK_PARAM_SIZE
	.align		4
.L_41:
        /*0094*/ 	.byte	0x03, 0x19
        /*0096*/ 	.short	0x0028


	//----- nvinfo : EIATTR_PARAM_CBANK
	.align		4
        /*0098*/ 	.byte	0x04, 0x0a
        /*009a*/ 	.short	(.L_43 - .L_42)
	.align		4
.L_42:
        /*009c*/ 	.word	index@(.nv.constant0._ZN8mmdeploy4cuda4cropIfLi1EEEvPKT_iPS2_iiii)
        /*00a0*/ 	.short	0x0380
        /*00a2*/ 	.short	0x0028


	//----- nvinfo : EIATTR_SW_WAR
	.align		4
.L_43:
        /*00a4*/ 	.byte	0x04, 0x36
        /*00a6*/ 	.short	(.L_45 - .L_44)
.L_44:
        /*00a8*/ 	.word	0x00000008
.L_45:


//--------------------- .nv.info._ZN8mmdeploy4cuda4cropIfLi3EEEvPKT_iPS2_iiii --------------------------
	.section	.nv.info._ZN8mmdeploy4cuda4cropIfLi3EEEvPKT_iPS2_iiii,"",@"SHT_CUDA_INFO"
	.sectionflags	@""
	.align	4


	//----- nvinfo : EIATTR_CUDA_API_VERSION
	.align		4
        /*0000*/ 	.byte	0x04, 0x37
        /*0002*/ 	.short	(.L_47 - .L_46)
.L_46:
        /*0004*/ 	.word	0x00000082


	//----- nvinfo : EIATTR_KPARAM_INFO
	.align		4
.L_47:
        /*0008*/ 	.byte	0x04, 0x17
        /*000a*/ 	.short	(.L_49 - .L_48)
.L_48:
        /*000c*/ 	.word	0x00000000
        /*0010*/ 	.short	0x0006
        /*0012*/ 	.short	0x0024
        /*0014*/ 	.byte	0x00, 0xf0, 0x11, 0x00


	//----- nvinfo : EIATTR_KPARAM_INFO
	.align		4
.L_49:
        /*0018*/ 	.byte	0x04, 0x17
        /*001a*/ 	.short	(.L_51 - .L_50)
.L_50:
        /*001c*/ 	.word	0x00000000
        /*0020*/ 	.short	0x0005
        /*0022*/ 	.short	0x0020
        /*0024*/ 	.byte	0x00, 0xf0, 0x11, 0x00


	//----- nvinfo : EIATTR_KPARAM_INFO
	.align		4
.L_51:
        /*0028*/ 	.byte	0x04, 0x17
        /*002a*/ 	.short	(.L_53 - .L_52)
.L_52:
        /*002c*/ 	.word	0x00000000
        /*0030*/ 	.short	0x0004
        /*0032*/ 	.short	0x001c
        /*0034*/ 	.byte	0x00, 0xf0, 0x11, 0x00


	//----- nvinfo : EIATTR_KPARAM_INFO
	.align		4
.L_53:
        /*0038*/ 	.byte	0x04, 0x17
        /*003a*/ 	.short	(.L_55 - .L_54)
.L_54:
        /*003c*/ 	.word	0x00000000
        /*0040*/ 	.short	0x0003
        /*0042*/ 	.short	0x0018
        /*0044*/ 	.byte	0x00, 0xf0, 0x11, 0x00


	//----- nvinfo : EIATTR_KPARAM_INFO
	.align		4
.L_55:
        /*0048*/ 	.byte	0x04, 0x17
        /*004a*/ 	.short	(.L_57 - .L_56)
.L_56:
        /*004c*/ 	.word	0x00000000
        /*0050*/ 	.short	0x0002
        /*0052*/ 	.short	0x0010
        /*0054*/ 	.byte	0x00, 0xf5, 0x21, 0x00


	//----- nvinfo : EIATTR_KPARAM_INFO
	.align		4
.L_57:
        /*0058*/ 	.byte	0x04, 0x17
        /*005a*/ 	.short	(.L_59 - .L_58)
.L_58:
        /*005c*/ 	.word	0x00000000
        /*0060*/ 	.short	0x0001
        /*0062*/ 	.short	0x0008
        /*0064*/ 	.byte	0x00, 0xf0, 0x11, 0x00


	//----- nvinfo : EIATTR_KPARAM_INFO
	.align		4
.L_59:
        /*0068*/ 	.byte	0x04, 0x17
        /*006a*/ 	.short	(.L_61 - .L_60)
.L_60:
        /*006c*/ 	.word	0x00000000
        /*0070*/ 	.short	0x0000
        /*0072*/ 	.short	0x0000
        /*0074*/ 	.byte	0x00, 0xf5, 0x21, 0x00


	//----- nvinfo : EIATTR_SPARSE_MMA_MASK
	.align		4
.L_61:
        /*0078*/ 	.byte	0x03, 0x50
        /*007a*/ 	.short	0x0000


	//----- nvinfo : EIATTR_MAXREG_COUNT
	.align		4
        /*007c*/ 	.byte	0x03, 0x1b
        /*007e*/ 	.short	0x00ff


	//----- nvinfo : EIATTR_MERCURY_ISA_VERSION
	.align		4
        /*0080*/ 	.byte	0x03, 0x5f
        /*0082*/ 	.short	0x0101


	//----- nvinfo : EIATTR_VRC_CTA_INIT_COUNT
	.align		4
        /*0084*/ 	.byte	0x02, 0x4a
	.zero		1
	.zero		1


	//----- nvinfo : EIATTR_EXIT_INSTR_OFFSETS
	.align		4
        /*0088*/ 	.byte	0x04, 0x1c
        /*008a*/ 	.short	(.L_63 - .L_62)


	//   ....[0]....
.L_62:
        /*008c*/ 	.word	0x000000c0


	//   ....[1]....
        /*0090*/ 	.word	0x00000200


	//----- nvinfo : EIATTR_CBANK_PARAM_SIZE
	.align		4
.L_63:
        /*0094*/ 	.byte	0x03, 0x19
        /*0096*/ 	.short	0x0028


	//----- nvinfo : EIATTR_PARAM_CBANK
	.align		4
        /*0098*/ 	.byte	0x04, 0x0a
        /*009a*/ 	.short	(.L_65 - .L_64)
	.align		4
.L_64:
        /*009c*/ 	.word	index@(.nv.constant0._ZN8mmdeploy4cuda4cropIfLi3EEEvPKT_iPS2_iiii)
        /*00a0*/ 	.short	0x0380
        /*00a2*/ 	.short	0x0028


	//----- nvinfo : EIATTR_SW_WAR
	.align		4
.L_65:
        /*00a4*/ 	.byte	0x04, 0x36
        /*00a6*/ 	.short	(.L_67 - .L_66)
.L_66:
        /*00a8*/ 	.word	0x00000008
.L_67:


//--------------------- .nv.info._ZN8mmdeploy4cuda4cropIhLi1EEEvPKT_iPS2_iiii --------------------------
	.section	.nv.info._ZN8mmdeploy4cuda4cropIhLi1EEEvPKT_iPS2_iiii,"",@"SHT_CUDA_INFO"
	.sectionflags	@""
	.align	4


	//----- nvinfo : EIATTR_CUDA_API_VERSION
	.align		4
        /*0000*/ 	.byte	0x04, 0x37
        /*0002*/ 	.short	(.L_69 - .L_68)
.L_68:
        /*0004*/ 	.word	0x00000082


	//----- nvinfo : EIATTR_KPARAM_INFO
	.align		4
.L_69:
        /*0008*/ 	.byte	0x04, 0x17
        /*000a*/ 	.short	(.L_71 - .L_70)
.L_70:
        /*000c*/ 	.word	0x00000000
        /*0010*/ 	.short	0x0006
        /*0012*/ 	.short	0x0024
        /*0014*/ 	.byte	0x00, 0xf0, 0x11, 0x00


	//----- nvinfo : EIATTR_KPARAM_INFO
	.align		4
.L_71:
        /*0018*/ 	.byte	0x04, 0x17
        /*001a*/ 	.short	(.L_73 - .L_72)
.L_72:
        /*001c*/ 	.word	0x00000000
        /*0020*/ 	.short	0x0005
        /*0022*/ 	.short	0x0020
        /*0024*/ 	.byte	0x00, 0xf0, 0x11, 0x00


	//----- nvinfo : EIATTR_KPARAM_INFO
	.align		4
.L_73:
        /*0028*/ 	.byte	0x04, 0x17
        /*002a*/ 	.short	(.L_75 - .L_74)
.L_74:
        /*002c*/ 	.word	0x00000000
        /*0030*/ 	.short	0x0004
        /*0032*/ 	.short	0x001c
        /*0034*/ 	.byte	0x00, 0xf0, 0x11, 0x00


	//----- nvinfo : EIATTR_KPARAM_INFO
	.align		4
.L_75:
        /*0038*/ 	.byte	0x04, 0x17
        /*003a*/ 	.short	(.L_77 - .L_76)
.L_76:
        /*003c*/ 	.word	0x00000000
        /*0040*/ 	.short	0x0003
        /*0042*/ 	.short	0x0018
        /*0044*/ 	.byte	0x00, 0xf0, 0x11, 0x00


	//----- nvinfo : EIATTR_KPARAM_INFO
	.align		4
.L_77:
        /*0048*/ 	.byte	0x04, 0x17
        /*004a*/ 	.short	(.L_79 - .L_78)
.L_78:
        /*004c*/ 	.word	0x00000000
        /*0050*/ 	.short	0x0002
        /*0052*/ 	.short	0x0010
        /*0054*/ 	.byte	0x00, 0xf5, 0x21, 0x00


	//----- nvinfo : EIATTR_KPARAM_INFO
	.align		4
.L_79:
        /*0058*/ 	.byte	0x04, 0x17
        /*005a*/ 	.short	(.L_81 - .L_80)
.L_80:
        /*005c*/ 	.word	0x00000000
        /*0060*/ 	.short	0x0001
        /*0062*/ 	.short	0x0008
        /*0064*/ 	.byte	0x00, 0xf0, 0x11, 0x00


	//----- nvinfo : EIATTR_KPARAM_INFO
	.align		4
.L_81:
        /*0068*/ 	.byte	0x04, 0x17
        /*006a*/ 	.short	(.L_83 - .L_82)
.L_82:
        /*006c*/ 	.word	0x00000000
        /*0070*/ 	.short	0x0000
        /*0072*/ 	.short	0x0000
        /*0074*/ 	.byte	0x00, 0xf5, 0x21, 0x00


	//----- nvinfo : EIATTR_SPARSE_MMA_MASK
	.align		4
.L_83:
        /*0078*/ 	.byte	0x03, 0x50
        /*007a*/ 	.short	0x0000


	//----- nvinfo : EIATTR_MAXREG_COUNT
	.align		4
        /*007c*/ 	.byte	0x03, 0x1b
        /*007e*/ 	.short	0x00ff


	//----- nvinfo : EIATTR_MERCURY_ISA_VERSION
	.align		4
        /*0080*/ 	.byte	0x03, 0x5f
        /*0082*/ 	.short	0x0101


	//----- nvinfo : EIATTR_VRC_CTA_INIT_COUNT
	.align		4
        /*0084*/ 	.byte	0x02, 0x4a
	.zero		1
	.zero		1


	//----- nvinfo : EIATTR_EXIT_INSTR_OFFSETS
	.align		4
        /*0088*/ 	.byte	0x04, 0x1c
        /*008a*/ 	.short	(.L_85 - .L_84)


	//   ....[0]....
.L_84:
        /*008c*/ 	.word	0x000000c0


	//   ....[1]....
        /*0090*/ 	.word	0x000001c0


	//----- nvinfo : EIATTR_CBANK_PARAM_SIZE
	.align		4
.L_85:
        /*0094*/ 	.byte	0x03, 0x19
        /*0096*/ 	.short	0x0028


	//----- nvinfo : EIATTR_PARAM_CBANK
	.align		4
        /*0098*/ 	.byte	0x04, 0x0a
        /*009a*/ 	.short	(.L_87 - .L_86)
	.align		4
.L_86:
        /*009c*/ 	.word	index@(.nv.constant0._ZN8mmdeploy4cuda4cropIhLi1EEEvPKT_iPS2_iiii)
        /*00a0*/ 	.short	0x0380
        /*00a2*/ 	.short	0x0028


	//----- nvinfo : EIATTR_SW_WAR
	.align		4
.L_87:
        /*00a4*/ 	.byte	0x04, 0x36
        /*00a6*/ 	.short	(.L_89 - .L_88)
.L_88:
        /*00a8*/ 	.word	0x00000008
.L_89:


//--------------------- .nv.info._ZN8mmdeploy4cuda4cropIhLi3EEEvPKT_iPS2_iiii --------------------------
	.section	.nv.info._ZN8mmdeploy4cuda4cropIhLi3EEEvPKT_iPS2_iiii,"",@"SHT_CUDA_INFO"
	.sectionflags	@""
	.align	4


	//----- nvinfo : EIATTR_CUDA_API_VERSION
	.align		4
        /*0000*/ 	.byte	0x04, 0x37
        /*0002*/ 	.short	(.L_91 - .L_90)
.L_90:
        /*0004*/ 	.word	0x00000082


	//----- nvinfo : EIATTR_KPARAM_INFO
	.align		4
.L_91:
        /*0008*/ 	.byte	0x04, 0x17
        /*000a*/ 	.short	(.L_93 - .L_92)
.L_92:
        /*000c*/ 	.word	0x00000000
        /*0010*/ 	.short	0x0006
        /*0012*/ 	.short	0x0024
        /*0014*/ 	.byte	0x00, 0xf0, 0x11, 0x00


	//----- nvinfo : EIATTR_KPARAM_INFO
	.align		4
.L_93:
        /*0018*/ 	.byte	0x04, 0x17
        /*001a*/ 	.short	(.L_95 - .L_94)
.L_94:
        /*001c*/ 	.word	0x00000000
        /*0020*/ 	.short	0x0005
        /*0022*/ 	.short	0x0020
        /*0024*/ 	.byte	0x00, 0xf0, 0x11, 0x00


	//----- nvinfo : EIATTR_KPARAM_INFO
	.align		4
.L_95:
        /*0028*/ 	.byte	0x04, 0x17
        /*002a*/ 	.short	(.L_97 - .L_96)
.L_96:
        /*002c*/ 	.word	0x00000000
        /*0030*/ 	.short	0x0004
        /*0032*/ 	.short	0x001c
        /*0034*/ 	.byte	0x00, 0xf0, 0x11, 0x00


	//----- nvinfo : EIATTR_KPARAM_INFO
	.align		4
.L_97:
        /*0038*/ 	.byte	0x04, 0x17
        /*003a*/ 	.short	(.L_99 - .L_98)
.L_98:
        /*003c*/ 	.word	0x00000000
        /*0040*/ 	.short	0x0003
        /*0042*/ 	.short	0x0018
        /*0044*/ 	.byte	0x00, 0xf0, 0x11, 0x00


	//----- nvinfo : EIATTR_KPARAM_INFO
	.align		4
.L_99:
        /*0048*/ 	.byte	0x04, 0x17
        /*004a*/ 	.short	(.L_101 - .L_100)
.L_100:
        /*004c*/ 	.word	0x00000000
        /*0050*/ 	.short	0x0002
        /*0052*/ 	.short	0x0010
        /*0054*/ 	.byte	0x00, 0xf5, 0x21, 0x00


	//----- nvinfo : EIATTR_KPARAM_INFO
	.align		4
.L_101:
        /*0058*/ 	.byte	0x04, 0x17
        /*005a*/ 	.short	(.L_103 - .L_102)
.L_102:
        /*005c*/ 	.word	0x00000000
        /*0060*/ 	.short	0x0001
        /*0062*/ 	.short	0x0008
        /*0064*/ 	.byte	0x00, 0xf0, 0x11, 0x00


	//----- nvinfo : EIATTR_KPARAM_INFO
	.align		4
.L_103:
        /*0068*/ 	.byte	0x04, 0x17
        /*006a*/ 	.short	(.L_105 - .L_104)
.L_104:
        /*006c*/ 	.word	0x00000000
        /*0070*/ 	.short	0x0000
        /*0072*/ 	.short	0x0000
        /*0074*/ 	.byte	0x00, 0xf5, 0x21, 0x00


	//----- nvinfo : EIATTR_SPARSE_MMA_MASK
	.align		4
.L_105:
        /*0078*/ 	.byte	0x03, 0x50
        /*007a*/ 	.short	0x0000


	//----- nvinfo : EIATTR_MAXREG_COUNT
	.align		4
        /*007c*/ 	.byte	0x03, 0x1b
        /*007e*/ 	.short	0x00ff


	//----- nvinfo : EIATTR_MERCURY_ISA_VERSION
	.align		4
        /*0080*/ 	.byte	0x03, 0x5f
        /*0082*/ 	.short	0x0101


	//----- nvinfo : EIATTR_VRC_CTA_INIT_COUNT
	.align		4
        /*0084*/ 	.byte	0x02, 0x4a
	.zero		1
	.zero		1


	//----- nvinfo : EIATTR_EXIT_INSTR_OFFSETS
	.align		4
        /*0088*/ 	.byte	0x04, 0x1c
        /*008a*/ 	.short	(.L_107 - .L_106)


	//   ....[0]....
.L_106:
        /*008c*/ 	.word	0x000000c0


	//   ....[1]....
        /*0090*/ 	.word	0x00000220


	//----- nvinfo : EIATTR_CBANK_PARAM_SIZE
	.align		4
.L_107:
        /*0094*/ 	.byte	0x03, 0x19
        /*0096*/ 	.short	0x0028


	//----- nvinfo : EIATTR_PARAM_CBANK
	.align		4
        /*0098*/ 	.byte	0x04, 0x0a
        /*009a*/ 	.short	(.L_109 - .L_108)
	.align		4
.L_108:
        /*009c*/ 	.word	index@(.nv.constant0._ZN8mmdeploy4cuda4cropIhLi3EEEvPKT_iPS2_iiii)
        /*00a0*/ 	.short	0x0380
        /*00a2*/ 	.short	0x0028


	//----- nvinfo : EIATTR_SW_WAR
	.align		4
.L_109:
        /*00a4*/ 	.byte	0x04, 0x36
        /*00a6*/ 	.short	(.L_111 - .L_110)
.L_110:
        /*00a8*/ 	.word	0x00000008
.L_111:


//--------------------- .nv.callgraph             --------------------------
	.section	.nv.callgraph,"",@"SHT_CUDA_CALLGRAPH"
	.align	4
	.sectionentsize	8
	.align		4
        /*0000*/ 	.word	0x00000000
	.align		4
        /*0004*/ 	.word	0xffffffff
	.align		4
        /*0008*/ 	.word	0x00000000
	.align		4
        /*000c*/ 	.word	0xfffffffe
	.align		4
        /*0010*/ 	.word	0x00000000
	.align		4
        /*0014*/ 	.word	0xfffffffd
	.align		4
        /*0018*/ 	.word	0x00000000
	.align		4
        /*001c*/ 	.word	0xfffffffc


//--------------------- .text._ZN8mmdeploy4cuda4cropIfLi1EEEvPKT_iPS2_iiii --------------------------
	.section	.text._ZN8mmdeploy4cuda4cropIfLi1EEEvPKT_iPS2_iiii,"ax",@progbits
	.align	128
        .global         _ZN8mmdeploy4cuda4cropIfLi1EEEvPKT_iPS2_iiii
        .type           _ZN8mmdeploy4cuda4cropIfLi1EEEvPKT_iPS2_iiii,@function
        .size           _ZN8mmdeploy4cuda4cropIfLi1EEEvPKT_iPS2_iiii,(.L_x_4 - _ZN8mmdeploy4cuda4cropIfLi1EEEvPKT_iPS2_iiii)
        .other          _ZN8mmdeploy4cuda4cropIfLi1EEEvPKT_iPS2_iiii,@"STO_CUDA_ENTRY STV_DEFAULT"
_ZN8mmdeploy4cuda4cropIfLi1EEEvPKT_iPS2_iiii:
.text._ZN8mmdeploy4cuda4cropIfLi1EEEvPKT_iPS2_iiii:
[----:B------:R-:W-:Y:S01]  /*0000*/  LDC R1, c[0x0][0x37c] ;  /* 0x0000df00ff017b82 */ /* 0x000fe20000000800 */
[----:B------:R-:W0:Y:S07]  /*0010*/  S2R R2, SR_TID.Y ;  /* 0x0000000000027919 */ /* 0x000e2e0000002200 */
[----:B------:R-:W1:Y:S01]  /*0020*/  LDC R0, c[0x0][0x360] ;  /* 0x0000d800ff007b82 */ /* 0x000e620000000800 */
[----:B------:R-:W2:Y:S01]  /*0030*/  LDCU.64 UR6, c[0x0][0x398] ;  /* 0x00007300ff0677ac */ /* 0x000ea20008000a00 */
[----:B------:R-:W1:Y:S06]  /*0040*/  S2R R3, SR_TID.X ;  /* 0x0000000000037919 */ /* 0x000e6c0000002100 */
[----:B------:R-:W0:Y:S08]  /*0050*/  S2UR UR5, SR_CTAID.Y ;  /* 0x00000000000579c3 */ /* 0x000e300000002600 */
[----:B------:R-:W0:Y:S08]  /*0060*/  LDC R7, c[0x0][0x364] ;  /* 0x0000d900ff077b82 */ /* 0x000e300000000800 */
[----:B------:R-:W1:Y:S01]  /*0070*/  S2UR UR4, SR_CTAID.X ;  /* 0x00000000000479c3 */ /* 0x000e620000002500 */
[----:B0-----:R-:W-:-:S05]  /*0080*/  IMAD R7, R7, UR5, R2 ;  /* 0x0000000507077c24 */ /* 0x001fca000f8e0202 */
[----:B--2---:R-:W-:Y:S01]  /*0090*/  ISETP.GE.AND P0, PT, R7, UR6, PT ;  /* 0x0000000607007c0c */ /* 0x004fe2000bf06270 */
[----:B-1----:R-:W-:-:S05]  /*00a0*/  IMAD R0, R0, UR4, R3 ;  /* 0x0000000400007c24 */ /* 0x002fca000f8e0203 */
[----:B------:R-:W-:-:S13]  /*00b0*/  ISETP.GE.OR P0, PT, R0, UR7, P0 ;  /* 0x0000000700007c0c */ /* 0x000fda0008706670 */
[----:B------:R-:W-:Y:S05]  /*00c0*/  @P0 EXIT ;  /* 0x000000000000094d */ /* 0x000fea0003800000 */
[----:B------:R-:W0:Y:S01]  /*00d0*/  LDCU.64 UR8, c[0x0][0x3a0] ;  /* 0x00007400ff0877ac */ /* 0x000e220008000a00 */
[----:B------:R-:W1:Y:S01]  /*00e0*/  LDC.64 R2, c[0x0][0x380] ;  /* 0x0000e000ff027b82 */ /* 0x000e620000000a00 */
[----:B------:R-:W2:Y:S01]  /*00f0*/  LDCU UR6, c[0x0][0x388] ;  /* 0x00007100ff0677ac */ /* 0x000ea20008000800 */
[----:B------:R-:W3:Y:S01]  /*0100*/  LDCU.64 UR4, c[0x0][0x358] ;  /* 0x00006b00ff0477ac */ /* 0x000ee20008000a00 */
[----:B0-----:R-:W-:Y:S02]  /*0110*/  IADD3 R4, PT, PT, R0, UR9, RZ ;  /* 0x0000000900047c10 */ /* 0x001fe4000fffe0ff */
[----:B------:R-:W-:-:S05]  /*0120*/  IADD3 R5, PT, PT, R7, UR8, RZ ;  /* 0x0000000807057c10 */ /* 0x000fca000fffe0ff */
[----:B--2---:R-:W-:-:S04]  /*0130*/  IMAD R5, R5, UR6, R4 ;  /* 0x0000000605057c24 */ /* 0x004fc8000f8e0204 */
[----:B-1----:R-:W-:Y:S02]  /*0140*/  IMAD.WIDE R2, R5, 0x4, R2 ;  /* 0x0000000405027825 */ /* 0x002fe400078e0202 */
[----:B------:R-:W0:Y:S04]  /*0150*/  LDC.64 R4, c[0x0][0x390] ;  /* 0x0000e400ff047b82 */ /* 0x000e280000000a00 */
[----:B---3--:R-:W2:Y:S01]  /*0160*/  LDG.E R3, desc[UR4][R2.64] ;  /* 0x0000000402037981 */ /* 0x008ea2000c1e1900 */
[----:B------:R-:W-:-:S04]  /*0170*/  IMAD R7, R7, UR7, R0 ;  /* 0x0000000707077c24 */ /* 0x000fc8000f8e0200 */
[----:B0-----:R-:W-:-:S05]  /*0180*/  IMAD.WIDE R4, R7, 0x4, R4 ;  /* 0x0000000407047825 */ /* 0x001fca00078e0204 */
[----:B--2---:R-:W-:Y:S01]  /*0190*/  STG.E desc[UR4][R4.64], R3 ;  /* 0x0000000304007986 */ /* 0x004fe2000c101904 */
[----:B------:R-:W-:Y:S05]  /*01a0*/  EXIT ;  /* 0x000000000000794d */ /* 0x000fea0003800000 */
.L_x_0:
[----:B------:R-:W-:-:S00]  /*01b0*/  BRA `(.L_x_0) ;  /* 0xfffffffc00fc7947 */ /* 0x000fc0000383ffff */
[----:B------:R-:W-:-:S00]  /*01c0*/  NOP ;  /* 0x0000000000007918 */ /* 0x000fc00000000000 */
        /* <DEDUP_REMOVED lines=11> */
.L_x_4:


//--------------------- .text._ZN8mmdeploy4cuda4cropIfLi3EEEvPKT_iPS2_iiii --------------------------
	.section	.text._ZN8mmdeploy4cuda4cropIfLi3EEEvPKT_iPS2_iiii,"ax",@progbits
	.align	128
        .global         _ZN8mmdeploy4cuda4cropIfLi3EEEvPKT_iPS2_iiii
        .type           _ZN8mmdeploy4cuda4cropIfLi3EEEvPKT_iPS2_iiii,@function
        .size           _ZN8mmdeploy4cuda4cropIfLi3EEEvPKT_iPS2_iiii,(.L_x_5 - _ZN8mmdeploy4cuda4cropIfLi3EEEvPKT_iPS2_iiii)
        .other          _ZN8mmdeploy4cuda4cropIfLi3EEEvPKT_iPS2_iiii,@"STO_CUDA_ENTRY STV_DEFAULT"
_ZN8mmdeploy4cuda4cropIfLi3EEEvPKT_iPS2_iiii:
.text._ZN8mmdeploy4cuda4cropIfLi3EEEvPKT_iPS2_iiii:
        /* <DEDUP_REMOVED lines=16> */
[----:B0-----:R-:W-:Y:S02]  /*0100*/  IADD3 R4, PT, PT, R0, UR5, RZ ;  /* 0x0000000500047c10 */ /* 0x001fe4000fffe0ff */
[----:B------:R-:W-:Y:S01]  /*0110*/  IADD3 R5, PT, PT, R7, UR4, RZ ;  /* 0x0000000407057c10 */ /* 0x000fe2000fffe0ff */
[----:B------:R-:W0:Y:S04]  /*0120*/  LDCU.64 UR4, c[0x0][0x358] ;  /* 0x00006b00ff0477ac */ /* 0x000e280008000a00 */
[----:B--2---:R-:W-:-:S05]  /*0130*/  IMAD R4, R5, UR6, R4 ;  /* 0x0000000605047c24 */ /* 0x004fca000f8e0204 */
[----:B------:R-:W-:-:S05]  /*0140*/  LEA R5, R4, R4, 0x1 ;  /* 0x0000000404057211 */ /* 0x000fca00078e08ff */
[----:B-1----:R-:W-:Y:S02]  /*0150*/  IMAD.WIDE R2, R5, 0x4, R2 ;  /* 0x0000000405027825 */ /* 0x002fe400078e0202 */
[----:B------:R-:W1:Y:S03]  /*0160*/  LDC.64 R4, c[0x0][0x390] ;  /* 0x0000e400ff047b82 */ /* 0x000e660000000a00 */
[----:B0-----:R-:W2:Y:S01]  /*0170*/  LDG.E R9, desc[UR4][R2.64] ;  /* 0x0000000402097981 */ /* 0x001ea2000c1e1900 */
[----:B------:R-:W-:-:S05]  /*0180*/  IMAD R0, R7, UR7, R0 ;  /* 0x0000000707007c24 */ /* 0x000fca000f8e0200 */
[----:B------:R-:W-:-:S05]  /*0190*/  LEA R7, R0, R0, 0x1 ;  /* 0x0000000000077211 */ /* 0x000fca00078e08ff */
[----:B-1----:R-:W-:-:S05]  /*01a0*/  IMAD.WIDE R4, R7, 0x4, R4 ;  /* 0x0000000407047825 */ /* 0x002fca00078e0204 */
[----:B--2---:R-:W-:Y:S04]  /*01b0*/  STG.E desc[UR4][R4.64], R9 ;  /* 0x0000000904007986 */ /* 0x004fe8000c101904 */
[----:B------:R-:W2:Y:S04]  /*01c0*/  LDG.E R7, desc[UR4][R2.64+0x4] ;  /* 0x0000040402077981 */ /* 0x000ea8000c1e1900 */
[----:B--2---:R-:W-:Y:S04]  /*01d0*/  STG.E desc[UR4][R4.64+0x4], R7 ;  /* 0x0000040704007986 */ /* 0x004fe8000c101904 */
[----:B------:R-:W2:Y:S04]  /*01e0*/  LDG.E R11, desc[UR4][R2.64+0x8] ;  /* 0x00000804020b7981 */ /* 0x000ea8000c1e1900 */
[----:B--2---:R-:W-:Y:S01]  /*01f0*/  STG.E desc[UR4][R4.64+0x8], R11 ;  /* 0x0000080b04007986 */ /* 0x004fe2000c101904 */
[----:B------:R-:W-:Y:S05]  /*0200*/  EXIT ;  /* 0x000000000000794d */ /* 0x000fea0003800000 */
.L_x_1:
        /* <DEDUP_REMOVED lines=15> */
.L_x_5:


//--------------------- .text._ZN8mmdeploy4cuda4cropIhLi1EEEvPKT_iPS2_iiii --------------------------
	.section	.text._ZN8mmdeploy4cuda4cropIhLi1EEEvPKT_iPS2_iiii,"ax",@progbits
	.align	128
        .global         _ZN8mmdeploy4cuda4cropIhLi1EEEvPKT_iPS2_iiii
        .type           _ZN8mmdeploy4cuda4cropIhLi1EEEvPKT_iPS2_iiii,@function
        .size           _ZN8mmdeploy4cuda4cropIhLi1EEEvPKT_iPS2_iiii,(.L_x_6 - _ZN8mmdeploy4cuda4cropIhLi1EEEvPKT_iPS2_iiii)
        .other          _ZN8mmdeploy4cuda4cropIhLi1EEEvPKT_iPS2_iiii,@"STO_CUDA_ENTRY STV_DEFAULT"
_ZN8mmdeploy4cuda4cropIhLi1EEEvPKT_iPS2_iiii:
.text._ZN8mmdeploy4cuda4cropIhLi1EEEvPKT_iPS2_iiii:
        /* <DEDUP_REMOVED lines=14> */
[----:B------:R-:W1:Y:S01]  /*00e0*/  LDCU UR6, c[0x0][0x388] ;  /* 0x00007100ff0677ac */ /* 0x000e620008000800 */
[----:B------:R-:W2:Y:S01]  /*00f0*/  LDCU.64 UR8, c[0x0][0x380] ;  /* 0x00007000ff0877ac */ /* 0x000ea20008000a00 */
[----:B0-----:R-:W-:Y:S02]  /*0100*/  VIADD R2, R0, UR5 ;  /* 0x0000000500027c36 */ /* 0x001fe40008000000 */
[----:B------:R-:W-:Y:S01]  /*0110*/  VIADD R3, R5, UR4 ;  /* 0x0000000405037c36 */ /* 0x000fe20008000000 */
[----:B------:R-:W0:Y:S03]  /*0120*/  LDCU.64 UR4, c[0x0][0x358] ;  /* 0x00006b00ff0477ac */ /* 0x000e260008000a00 */
[----:B-1----:R-:W-:-:S05]  /*0130*/  IMAD R3, R3, UR6, R2 ;  /* 0x0000000603037c24 */ /* 0x002fca000f8e0202 */
[----:B--2---:R-:W-:-:S04]  /*0140*/  IADD3 R2, P0, PT, R3, UR8, RZ ;  /* 0x0000000803027c10 */ /* 0x004fc8000ff1e0ff */
[----:B------:R-:W-:Y:S01]  /*0150*/  LEA.HI.X.SX32 R3, R3, UR9, 0x1, P0 ;  /* 0x0000000903037c11 */ /* 0x000fe200080f0eff */
[----:B------:R-:W1:Y:S05]  /*0160*/  LDCU.64 UR8, c[0x0][0x390] ;  /* 0x00007200ff0877ac */ /* 0x000e6a0008000a00 */
[----:B0-----:R-:W2:Y:S01]  /*0170*/  LDG.E.U8 R3, desc[UR4][R2.64] ;  /* 0x0000000402037981 */ /* 0x001ea2000c1e1100 */
[----:B------:R-:W-:-:S05]  /*0180*/  IMAD R0, R5, UR7, R0 ;  /* 0x0000000705007c24 */ /* 0x000fca000f8e0200 */
[----:B-1----:R-:W-:-:S04]  /*0190*/  IADD3 R4, P0, PT, R0, UR8, RZ ;  /* 0x0000000800047c10 */ /* 0x002fc8000ff1e0ff */
[----:B------:R-:W-:-:S05]  /*01a0*/  LEA.HI.X.SX32 R5, R0, UR9, 0x1, P0 ;  /* 0x0000000900057c11 */ /* 0x000fca00080f0eff */
[----:B--2---:R-:W-:Y:S01]  /*01b0*/  STG.E.U8 desc[UR4][R4.64], R3 ;  /* 0x0000000304007986 */ /* 0x004fe2000c101104 */
[----:B------:R-:W-:Y:S05]  /*01c0*/  EXIT ;  /* 0x000000000000794d */ /* 0x000fea0003800000 */
.L_x_2:
        /* <DEDUP_REMOVED lines=11> */
.L_x_6:


//--------------------- .text._ZN8mmdeploy4cuda4cropIhLi3EEEvPKT_iPS2_iiii --------------------------
	.section	.text._ZN8mmdeploy4cuda4cropIhLi3EEEvPKT_iPS2_iiii,"ax",@progbits
	.align	128
        .global         _ZN8mmdeploy4cuda4cropIhLi3EEEvPKT_iPS2_iiii
        .type           _ZN8mmdeploy4cuda4cropIhLi3EEEvPKT_iPS2_iiii,@function
        .size           _ZN8mmdeploy4cuda4cropIhLi3EEEvPKT_iPS2_iiii,(.L_x_7 - _ZN8mmdeploy4cuda4cropIhLi3EEEvPKT_iPS2_iiii)
        .other          _ZN8mmdeploy4cuda4cropIhLi3EEEvPKT_iPS2_iiii,@"STO_CUDA_ENTRY STV_DEFAULT"
_ZN8mmdeploy4cuda4cropIhLi3EEEvPKT_iPS2_iiii:
.text._ZN8mmdeploy4cuda4cropIhLi3EEEvPKT_iPS2_iiii:
        /* <DEDUP_REMOVED lines=16> */
[----:B0-----:R-:W-:Y:S02]  /*0100*/  IADD3 R2, PT, PT, R0, UR5, RZ ;  /* 0x0000000500027c10 */ /* 0x001fe4000fffe0ff */
[----:B------:R-:W-:Y:S01]  /*0110*/  IADD3 R3, PT, PT, R5, UR4, RZ ;  /* 0x0000000405037c10 */ /* 0x000fe2000fffe0ff */
[----:B------:R-:W0:Y:S04]  /*0120*/  LDCU.64 UR4, c[0x0][0x358] ;  /* 0x00006b00ff0477ac */ /* 0x000e280008000a00 */
[----:B-1----:R-:W-:-:S04]  /*0130*/  IMAD R2, R3, UR6, R2 ;  /* 0x0000000603027c24 */ /* 0x002fc8000f8e0202 */
[----:B------:R-:W-:-:S05]  /*0140*/  IMAD R3, R2, 0x3, RZ ;  /* 0x0000000302037824 */ /* 0x000fca00078e02ff */
[----:B--2---:R-:W-:-:S04]  /*0150*/  IADD3 R2, P0, PT, R3, UR8, RZ ;  /* 0x0000000803027c10 */ /* 0x004fc8000ff1e0ff */
[----:B------:R-:W-:Y:S01]  /*0160*/  LEA.HI.X.SX32 R3, R3, UR9, 0x1, P0 ;  /* 0x0000000903037c11 */ /* 0x000fe200080f0eff */
[----:B------:R-:W1:Y:S04]  /*0170*/  LDCU.64 UR8, c[0x0][0x390] ;  /* 0x00007200ff0877ac */ /* 0x000e680008000a00 */
[----:B0-----:R-:W2:Y:S01]  /*0180*/  LDG.E.U8 R7, desc[UR4][R2.64] ;  /* 0x0000000402077981 */ /* 0x001ea2000c1e1100 */
[----:B------:R-:W-:-:S04]  /*0190*/  IMAD R0, R5, UR7, R0 ;  /* 0x0000000705007c24 */ /* 0x000fc8000f8e0200 */
[----:B------:R-:W-:-:S05]  /*01a0*/  IMAD R0, R0, 0x3, RZ ;  /* 0x0000000300007824 */ /* 0x000fca00078e02ff */
[----:B-1----:R-:W-:-:S04]  /*01b0*/  IADD3 R4, P0, PT, R0, UR8, RZ ;  /* 0x0000000800047c10 */ /* 0x002fc8000ff1e0ff */
[----:B------:R-:W-:-:S05]  /*01c0*/  LEA.HI.X.SX32 R5, R0, UR9, 0x1, P0 ;  /* 0x0000000900057c11 */ /* 0x000fca00080f0eff */
[----:B--2---:R-:W-:Y:S04]  /*01d0*/  STG.E.U8 desc[UR4][R4.64], R7 ;  /* 0x0000000704007986 */ /* 0x004fe8000c101104 */
[----:B------:R-:W2:Y:S04]  /*01e0*/  LDG.E.U8 R9, desc[UR4][R2.64+0x1] ;  /* 0x0000010402097981 */ /* 0x000ea8000c1e1100 */
[----:B--2---:R-:W-:Y:S04]  /*01f0*/  STG.E.U8 desc[UR4][R4.64+0x1], R9 ;  /* 0x0000010904007986 */ /* 0x004fe8000c101104 */
[----:B------:R-:W2:Y:S04]  /*0200*/  LDG.E.U8 R11, desc[UR4][R2.64+0x2] ;  /* 0x00000204020b7981 */ /* 0x000ea8000c1e1100 */
[----:B--2---:R-:W-:Y:S01]  /*0210*/  STG.E.U8 desc[UR4][R4.64+0x2], R11 ;  /* 0x0000020b04007986 */ /* 0x004fe2000c101104 */
[----:B------:R-:W-:Y:S05]  /*0220*/  EXIT ;  /* 0x000000000000794d */ /* 0x000fea0003800000 */
.L_x_3:
        /* <DEDUP_REMOVED lines=13> */
.L_x_7:


//--------------------- .nv.shared.reserved.0     --------------------------
	.section	.nv.shared.reserved.0,"aw",@nobits
	.weak		__nv_reservedSMEM_offset_0_alias
	.size		__nv_reservedSMEM_offset_0_alias, 0, 64
	.other		__nv_reservedSMEM_offset_0_alias,@"STO_CUDA_RESERVED_SHARED STV_DEFAULT"
__nv_reservedSMEM_offset_0_alias:
	.zero		0
	.zero		64


//--------------------- .nv.constant0._ZN8mmdeploy4cuda4cropIfLi1EEEvPKT_iPS2_iiii --------------------------
	.section	.nv.constant0._ZN8mmdeploy4cuda4cropIfLi1EEEvPKT_iPS2_iiii,"a",@progbits
	.sectionflags	@""
	.align	4
.nv.constant0._ZN8mmdeploy4cuda4cropIfLi1EEEvPKT_iPS2_iiii:
	.zero		936


//--------------------- .nv.constant0._ZN8mmdeploy4cuda4cropIfLi3EEEvPKT_iPS2_iiii --------------------------
	.section	.nv.constant0._ZN8mmdeploy4cuda4cropIfLi3EEEvPKT_iPS2_iiii,"a",@progbits
	.sectionflags	@""
	.align	4
.nv.constant0._ZN8mmdeploy4cuda4cropIfLi3EEEvPKT_iPS2_iiii:
	.zero		936


//--------------------- .nv.constant0._ZN8mmdeploy4cuda4cropIhLi1EEEvPKT_iPS2_iiii --------------------------
	.section	.nv.constant0._ZN8mmdeploy4cuda4cropIhLi1EEEvPKT_iPS2_iiii,"a",@progbits
	.sectionflags	@""
	.align	4
.nv.constant0._ZN8mmdeploy4cuda4cropIhLi1EEEvPKT_iPS2_iiii:
	.zero		936


//--------------------- .nv.constant0._ZN8mmdeploy4cuda4cropIhLi3EEEvPKT_iPS2_iiii --------------------------
	.section	.nv.constant0._ZN8mmdeploy4cuda4cropIhLi3EEEvPKT_iPS2_iiii,"a",@progbits
	.sectionflags	@""
	.align	4
.nv.constant0._ZN8mmdeploy4cuda4cropIhLi3EEEvPKT_iPS2_iiii:
	.zero		936


//--------------------- SYMBOLS --------------------------

	.type		.nv.reservedSmem.offset0,@object
	.size		.nv.reservedSmem.offset0,0x4
